	.headerflags	@"EF_CUDA_TEXMODE_UNIFIED EF_CUDA_64BIT_ADDRESS EF_CUDA_ACCELERATORS EF_CUDA_SM90 EF_CUDA_VIRTUAL_SM(EF_CUDA_SM90)"
	.elftype	@"ET_EXEC"


//--------------------- .nv.info                  --------------------------
	.section	.nv.info,"",@"SHT_CUDA_INFO"
	.align	4


	//----- nvinfo : EIATTR_REGCOUNT
	.align		4
        /*0000*/ 	.byte	0x04, 0x2f
        /*0002*/ 	.short	(.L_1 - .L_0)
	.align		4
.L_0:
        /*0004*/ 	.word	index@(triton_poi_fused_cat_0)
        /*0008*/ 	.word	0x0000000e


	//----- nvinfo : EIATTR_MIN_STACK_SIZE
	.align		4
.L_1:
        /*000c*/ 	.byte	0x04, 0x12
        /*000e*/ 	.short	(.L_3 - .L_2)
	.align		4
.L_2:
        /*0010*/ 	.word	index@(triton_poi_fused_cat_0)
        /*0014*/ 	.word	0x00000000


	//----- nvinfo : EIATTR_FRAME_SIZE
	.align		4
.L_3:
        /*0018*/ 	.byte	0x04, 0x11
        /*001a*/ 	.short	(.L_5 - .L_4)
	.align		4
.L_4:
        /*001c*/ 	.word	index@(triton_poi_fused_cat_0)
        /*0020*/ 	.word	0x00000000


	//----- nvinfo : EIATTR_MIN_STACK_SIZE
	.align		4
.L_5:
        /*0024*/ 	.byte	0x04, 0x12
        /*0026*/ 	.short	(.L_7 - .L_6)
	.align		4
.L_6:
        /*0028*/ 	.word	index@(triton_poi_fused_cat_0)
        /*002c*/ 	.word	0x00000000
.L_7:


//--------------------- .nv.info.triton_poi_fused_cat_0 --------------------------
	.section	.nv.info.triton_poi_fused_cat_0,"",@"SHT_CUDA_INFO"
	.sectionflags	@""
	.align	4


	//----- nvinfo : EIATTR_CUDA_API_VERSION
	.align		4
        /*0000*/ 	.byte	0x04, 0x37
        /*0002*/ 	.short	(.L_9 - .L_8)
.L_8:
        /*0004*/ 	.word	0x0000007c


	//----- nvinfo : EIATTR_KPARAM_INFO
	.align		4
.L_9:
        /*0008*/ 	.byte	0x04, 0x17
        /*000a*/ 	.short	(.L_11 - .L_10)
.L_10:
        /*000c*/ 	.word	0x00000000
        /*0010*/ 	.short	0x0003
        /*0012*/ 	.short	0x0018
        /*0014*/ 	.byte	0x00, 0xf0, 0x11, 0x00


	//----- nvinfo : EIATTR_KPARAM_INFO
	.align		4
.L_11:
        /*0018*/ 	.byte	0x04, 0x17
        /*001a*/ 	.short	(.L_13 - .L_12)
.L_12:
        /*001c*/ 	.word	0x00000000
        /*0020*/ 	.short	0x0002
        /*0022*/ 	.short	0x0010
        /*0024*/ 	.byte	0x00, 0xf4, 0x21, 0x00


	//----- nvinfo : EIATTR_KPARAM_INFO
	.align		4
.L_13:
        /*0028*/ 	.byte	0x04, 0x17
        /*002a*/ 	.short	(.L_15 - .L_14)
.L_14:
        /*002c*/ 	.word	0x00000000
        /*0030*/ 	.short	0x0001
        /*0032*/ 	.short	0x0008
        /*0034*/ 	.byte	0x00, 0xf4, 0x21, 0x00


	//----- nvinfo : EIATTR_KPARAM_INFO
	.align		4
.L_15:
        /*0038*/ 	.byte	0x04, 0x17
        /*003a*/ 	.short	(.L_17 - .L_16)
.L_16:
        /*003c*/ 	.word	0x00000000
        /*0040*/ 	.short	0x0000
        /*0042*/ 	.short	0x0000
        /*0044*/ 	.byte	0x00, 0xf4, 0x21, 0x00


	//----- nvinfo : EIATTR_SPARSE_MMA_MASK
	.align		4
.L_17:
        /*0048*/ 	.byte	0x03, 0x50
        /*004a*/ 	.short	0x0000


	//----- nvinfo : EIATTR_MAXREG_COUNT
	.align		4
        /*004c*/ 	.byte	0x03, 0x1b
        /*004e*/ 	.short	0x00ff


	//----- nvinfo : EIATTR_EXIT_INSTR_OFFSETS
	.align		4
        /*0050*/ 	.byte	0x04, 0x1c
        /*0052*/ 	.short	(.L_19 - .L_18)


	//   ....[0]....
.L_18:
        /*0054*/ 	.word	0x000002e0


	//   ....[1]....
        /*0058*/ 	.word	0x00000300


	//----- nvinfo : EIATTR_REQNTID
	.align		4
.L_19:
        /*005c*/ 	.byte	0x04, 0x10
        /*005e*/ 	.short	(.L_21 - .L_20)
.L_20:
        /*0060*/ 	.word	0x00000080
        /*0064*/ 	.word	0x00000001
        /*0068*/ 	.word	0x00000001


	//----- nvinfo : EIATTR_CBANK_PARAM_SIZE
	.align		4
.L_21:
        /*006c*/ 	.byte	0x03, 0x19
        /*006e*/ 	.short	0x001c


	//----- nvinfo : EIATTR_PARAM_CBANK
	.align		4
        /*0070*/ 	.byte	0x04, 0x0a
        /*0072*/ 	.short	(.L_23 - .L_22)
	.align		4
.L_22:
        /*0074*/ 	.word	index@(.nv.constant0.triton_poi_fused_cat_0)
        /*0078*/ 	.short	0x0210
        /*007a*/ 	.short	0x001c


	//----- nvinfo : EIATTR_SW_WAR
	.align		4
.L_23:
        /*007c*/ 	.byte	0x04, 0x36
        /*007e*/ 	.short	(.L_25 - .L_24)
.L_24:
        /*0080*/ 	.word	0x00000008
.L_25:


//--------------------- .nv.callgraph             --------------------------
	.section	.nv.callgraph,"",@"SHT_CUDA_CALLGRAPH"
	.align	4
	.sectionentsize	8
	.align		4
        /*0000*/ 	.word	0x00000000
	.align		4
        /*0004*/ 	.word	0xffffffff
	.align		4
        /*0008*/ 	.word	0x00000000
	.align		4
        /*000c*/ 	.word	0xfffffffe
	.align		4
        /*0010*/ 	.word	0x00000000
	.align		4
        /*0014*/ 	.word	0xfffffffd
	.align		4
        /*0018*/ 	.word	0x00000000
	.align		4
        /*001c*/ 	.word	0xfffffffc


//--------------------- .text.triton_poi_fused_cat_0 --------------------------
	.section	.text.triton_poi_fused_cat_0,"ax",@progbits
	.align	128
        .global         triton_poi_fused_cat_0
        .type           triton_poi_fused_cat_0,@function
        .size           triton_poi_fused_cat_0,(.L_x_1 - triton_poi_fused_cat_0)
        .other          triton_poi_fused_cat_0,@"STO_CUDA_ENTRY STV_DEFAULT"
triton_poi_fused_cat_0:
.text.triton_poi_fused_cat_0:
[----:B------:R-:W0:Y:S02]  /*0000*/  LDC R1, c[0x0][0x28] ;  /* 0x00000a00ff017b82 */ /* 0x000e240000000800 */
[----:B------:R-:W1:Y:S01]  /*0010*/  S2R R0, SR_TID.X ;  /* 0x0000000000007919 */ /* 0x000e620000002100 */
[----:B------:R-:W-:Y:S01]  /*0020*/  ULDC.64 UR4, c[0x0][0x218] ;  /* 0x0000860000047ab9 */ /* 0x000fe20000000a00 */
[----:B------:R-:W2:Y:S01]  /*0030*/  S2R R5, SR_CTAID.X ;  /* 0x0000000000057919 */ /* 0x000ea20000002500 */
[----:B-1----:R-:W-:Y:S01]  /*0040*/  IMAD.SHL.U32 R0, R0, 0x2, RZ ;  /* 0x0000000200007824 */ /* 0x002fe200078e00ff */
[----:B--2---:R-:W-:-:S04]  /*0050*/  SHF.R.S32.HI R7, RZ, 0x17, R5 ;  /* 0x00000017ff077819 */ /* 0x004fc80000011405 */
[----:B------:R-:W-:Y:S02]  /*0060*/  LOP3.LUT R0, R0, 0xfe, RZ, 0xc0, !PT ;  /* 0x000000fe00007812 */ /* 0x000fe400078ec0ff */
[----:B------:R-:W-:-:S03]  /*0070*/  SGXT R7, R7, 0x1 ;  /* 0x000000010707781a */ /* 0x000fc60000000200 */
[----:B------:R-:W-:-:S05]  /*0080*/  IMAD R0, R5, 0x100, R0 ;  /* 0x0000010005007824 */ /* 0x000fca00078e0200 */
[----:B------:R-:W-:Y:S02]  /*0090*/  SHF.R.S32.HI R3, RZ, 0x1f, R0 ;  /* 0x0000001fff037819 */ /* 0x000fe40000011400 */
[-C--:B------:R-:W-:Y:S02]  /*00a0*/  LEA.HI R7, R7, R0.reuse, RZ, 0x6 ;  /* 0x0000000007077211 */ /* 0x080fe400078f30ff */
[----:B------:R-:W-:Y:S02]  /*00b0*/  LEA.HI R4, R3, R0, RZ, 0x4 ;  /* 0x0000000003047211 */ /* 0x000fe400078f20ff */
[----:B------:R-:W1:Y:S01]  /*00c0*/  LDC.64 R2, c[0x0][0x210] ;  /* 0x00008400ff027b82 */ /* 0x000e620000000a00 */
[----:B------:R-:W-:Y:S02]  /*00d0*/  SHF.R.S32.HI R8, RZ, 0x6, R7 ;  /* 0x00000006ff087819 */ /* 0x000fe40000011407 */
[----:B------:R-:W-:Y:S02]  /*00e0*/  SHF.R.S32.HI R5, RZ, 0x4, R4 ;  /* 0x00000004ff057819 */ /* 0x000fe40000011404 */
[----:B------:R-:W-:-:S02]  /*00f0*/  LOP3.LUT R7, R4, 0xfffffff0, RZ, 0xc0, !PT ;  /* 0xfffffff004077812 */ /* 0x000fc400078ec0ff */
[----:B------:R-:W-:Y:S02]  /*0100*/  LEA.HI R6, R5, R5, RZ, 0x2 ;  /* 0x0000000505067211 */ /* 0x000fe400078f10ff */
[C---:B------:R-:W-:Y:S01]  /*0110*/  ISETP.GE.AND P0, PT, R0.reuse, 0x100, PT ;  /* 0x000001000000780c */ /* 0x040fe20003f06270 */
[----:B------:R-:W-:Y:S01]  /*0120*/  IMAD.IADD R7, R0, 0x1, -R7 ;  /* 0x0000000100077824 */ /* 0x000fe200078e0a07 */
[----:B------:R-:W-:-:S04]  /*0130*/  LOP3.LUT R6, R6, 0xfffffffc, RZ, 0xc0, !PT ;  /* 0xfffffffc06067812 */ /* 0x000fc800078ec0ff */
[----:B------:R-:W-:Y:S01]  /*0140*/  SHF.R.S32.HI R10, RZ, 0x1f, R7 ;  /* 0x0000001fff0a7819 */ /* 0x000fe20000011407 */
[----:B------:R-:W-:Y:S02]  /*0150*/  IMAD.IADD R6, R5, 0x1, -R6 ;  /* 0x0000000105067824 */ /* 0x000fe400078e0a06 */
[----:B------:R-:W-:Y:S02]  /*0160*/  IMAD R5, R8, 0x30, RZ ;  /* 0x0000003008057824 */ /* 0x000fe400078e02ff */
[C---:B------:R-:W-:Y:S01]  /*0170*/  IMAD.SHL.U32 R4, R6.reuse, 0x10, RZ ;  /* 0x0000001006047824 */ /* 0x040fe200078e00ff */
[----:B------:R-:W-:Y:S02]  /*0180*/  ISETP.GE.AND P2, PT, R6, 0x1, PT ;  /* 0x000000010600780c */ /* 0x000fe40003f46270 */
[--C-:B------:R-:W-:Y:S02]  /*0190*/  SHF.R.S32.HI R9, RZ, 0x1f, R5.reuse ;  /* 0x0000001fff097819 */ /* 0x100fe40000011405 */
[----:B------:R-:W-:Y:S01]  /*01a0*/  IADD3 R5, P4, P5, R4, R7, R5 ;  /* 0x0000000704057210 */ /* 0x000fe20007d9e005 */
[----:B------:R-:W-:Y:S01]  /*01b0*/  IMAD R7, R8, 0x10, R7 ;  /* 0x0000001008077824 */ /* 0x000fe200078e0207 */
[----:B------:R-:W-:-:S02]  /*01c0*/  ISETP.LT.AND P3, PT, R0, 0x100, !P2 ;  /* 0x000001000000780c */ /* 0x000fc40005761270 */
[----:B------:R-:W-:Y:S01]  /*01d0*/  SHF.R.S32.HI R4, RZ, 0x1f, R4 ;  /* 0x0000001fff047819 */ /* 0x000fe20000011404 */
[----:B-1----:R-:W-:Y:S01]  /*01e0*/  IMAD.WIDE R2, R7, 0x4, R2 ;  /* 0x0000000407027825 */ /* 0x002fe200078e0202 */
[----:B------:R-:W-:Y:S02]  /*01f0*/  ISETP.GT.AND P1, PT, R6, RZ, !P0 ;  /* 0x000000ff0600720c */ /* 0x000fe40004724270 */
[----:B------:R-:W-:Y:S02]  /*0200*/  IADD3.X R4, R4, R10, R9, P4, P5 ;  /* 0x0000000a04047210 */ /* 0x000fe400027ea409 */
[----:B------:R-:W-:Y:S02]  /*0210*/  CS2R R8, SRZ ;  /* 0x0000000000087805 */ /* 0x000fe4000001ff00 */
[----:B------:R-:W-:Y:S02]  /*0220*/  LEA R6, P4, R5, UR4, 0x2 ;  /* 0x0000000405067c11 */ /* 0x000fe4000f8810ff */
[----:B------:R-:W-:-:S02]  /*0230*/  CS2R R10, SRZ ;  /* 0x00000000000a7805 */ /* 0x000fc4000001ff00 */
[----:B------:R-:W-:Y:S01]  /*0240*/  LEA.HI.X R7, R5, UR5, R4, 0x2, P4 ;  /* 0x0000000505077c11 */ /* 0x000fe2000a0f1404 */
[----:B------:R-:W-:Y:S01]  /*0250*/  ULDC.64 UR4, c[0x0][0x208] ;  /* 0x0000820000047ab9 */ /* 0x000fe20000000a00 */
[----:B------:R-:W1:Y:S01]  /*0260*/  LDC.64 R4, c[0x0][0x220] ;  /* 0x00008800ff047b82 */ /* 0x000e620000000a00 */
[----:B------:R-:W2:Y:S04]  /*0270*/  @P3 LDG.E.EL.64 R8, desc[UR4][R2.64] ;  /* 0x0000000402083981 */ /* 0x000ea8000c2e1b00 */
[----:B------:R-:W3:Y:S01]  /*0280*/  @P1 LDG.E.64 R10, desc[UR4][R6.64+-0x40] ;  /* 0xffffc004060a1981 */ /* 0x000ee2000c1e1b00 */
[----:B-1----:R-:W-:Y:S01]  /*0290*/  IMAD.WIDE R4, R0, 0x4, R4 ;  /* 0x0000000400047825 */ /* 0x002fe200078e0204 */
[----:B--2---:R-:W-:Y:S02]  /*02a0*/  SEL R8, R8, RZ, P3 ;  /* 0x000000ff08087207 */ /* 0x004fe40001800000 */
[----:B------:R-:W-:-:S02]  /*02b0*/  SEL R9, R9, RZ, P3 ;  /* 0x000000ff09097207 */ /* 0x000fc40001800000 */
[----:B---3--:R-:W-:Y:S02]  /*02c0*/  @P2 SEL R8, R10, RZ, P1 ;  /* 0x000000ff0a082207 */ /* 0x008fe40000800000 */
[----:B------:R-:W-:Y:S01]  /*02d0*/  @P2 SEL R9, R11, RZ, P1 ;  /* 0x000000ff0b092207 */ /* 0x000fe20000800000 */
[----:B------:R-:W-:Y:S06]  /*02e0*/  @P0 EXIT ;  /* 0x000000000000094d */ /* 0x000fec0003800000 */
[----:B------:R-:W-:Y:S01]  /*02f0*/  STG.E.64 desc[UR4][R4.64], R8 ;  /* 0x0000000804007986 */ /* 0x000fe2000c101b04 */
[----:B------:R-:W-:Y:S05]  /*0300*/  EXIT ;  /* 0x000000000000794d */ /* 0x000fea0003800000 */
.L_x_0:
[----:B------:R-:W-:-:S00]  /*0310*/  BRA `(.L_x_0) ;  /* 0xfffffffc00fc7947 */ /* 0x000fc0000383ffff */
[----:B------:R-:W-:-:S00]  /*0320*/  NOP ;  /* 0x0000000000007918 */ /* 0x000fc00000000000 */
        /* <DEDUP_REMOVED lines=13> */
.L_x_1:


//--------------------- .nv.constant0.triton_poi_fused_cat_0 --------------------------
	.section	.nv.constant0.triton_poi_fused_cat_0,"a",@progbits
	.sectionflags	@""
	.align	4
.nv.constant0.triton_poi_fused_cat_0:
	.zero		556
